//
// Generated by NVIDIA NVVM Compiler
//
// Compiler Build ID: CL-36424714
// Cuda compilation tools, release 13.0, V13.0.88
// Based on NVVM 20.0.0
//

.version 9.0
.target sm_100
.address_size 64

	// .globl	_Z17mandelbrot_kernelPhiii

.visible .entry _Z17mandelbrot_kernelPhiii(
	.param .u64 .ptr .align 1 _Z17mandelbrot_kernelPhiii_param_0,
	.param .u32 _Z17mandelbrot_kernelPhiii_param_1,
	.param .u32 _Z17mandelbrot_kernelPhiii_param_2,
	.param .u32 _Z17mandelbrot_kernelPhiii_param_3
)
{
	.reg .pred 	%p<7>;
	.reg .b32 	%r<27>;
	.reg .b64 	%rd<5>;
	.reg .b64 	%fd<22>;

	ld.param.u64 	%rd1, [_Z17mandelbrot_kernelPhiii_param_0];
	ld.param.u32 	%r8, [_Z17mandelbrot_kernelPhiii_param_1];
	ld.param.u32 	%r11, [_Z17mandelbrot_kernelPhiii_param_2];
	ld.param.u32 	%r10, [_Z17mandelbrot_kernelPhiii_param_3];
	mov.u32 	%r12, %ctaid.x;
	mov.u32 	%r13, %ntid.x;
	mov.u32 	%r14, %tid.x;
	mad.lo.s32 	%r1, %r12, %r13, %r14;
	mov.u32 	%r15, %ctaid.y;
	mov.u32 	%r16, %ntid.y;
	mov.u32 	%r17, %tid.y;
	mad.lo.s32 	%r18, %r15, %r16, %r17;
	setp.ge.s32 	%p1, %r1, %r8;
	setp.ge.s32 	%p2, %r18, %r11;
	or.pred  	%p3, %p1, %p2;
	@%p3 bra 	$L__BB0_7;
	mul.lo.s32 	%r20, %r18, 3;
	cvt.rn.f64.u32 	%fd10, %r20;
	cvt.rn.f64.u32 	%fd11, %r11;
	div.rn.f64 	%fd1, %fd10, %fd11;
	setp.lt.s32 	%p4, %r10, 1;
	mov.b32 	%r26, 0;
	@%p4 bra 	$L__BB0_6;
	add.f64 	%fd2, %fd1, 0dBFF8000000000000;
	cvt.rn.f64.s32 	%fd13, %r8;
	cvt.rn.f64.s32 	%fd14, %r1;
	mul.f64 	%fd15, %fd14, 0d4008000000000000;
	div.rn.f64 	%fd16, %fd15, %fd13;
	add.f64 	%fd3, %fd16, 0dC000000000000000;
	mov.f64 	%fd20, 0d0000000000000000;
	mov.b32 	%r24, 0;
	mov.f64 	%fd21, %fd20;
$L__BB0_3:
	mul.f64 	%fd6, %fd21, %fd21;
	mul.f64 	%fd7, %fd20, %fd20;
	add.f64 	%fd17, %fd6, %fd7;
	setp.gt.f64 	%p5, %fd17, 0d4010000000000000;
	mov.u32 	%r25, %r24;
	@%p5 bra 	$L__BB0_5;
	sub.f64 	%fd18, %fd6, %fd7;
	add.f64 	%fd8, %fd3, %fd18;
	add.f64 	%fd19, %fd21, %fd21;
	fma.rn.f64 	%fd20, %fd19, %fd20, %fd2;
	add.s32 	%r24, %r24, 1;
	setp.ne.s32 	%p6, %r24, %r10;
	mov.f64 	%fd21, %fd8;
	mov.u32 	%r25, %r10;
	@%p6 bra 	$L__BB0_3;
$L__BB0_5:
	mul.lo.s32 	%r26, %r25, 255;
$L__BB0_6:
	div.s32 	%r22, %r26, %r10;
	mad.lo.s32 	%r23, %r8, %r18, %r1;
	cvt.s64.s32 	%rd2, %r23;
	cvta.to.global.u64 	%rd3, %rd1;
	add.s64 	%rd4, %rd3, %rd2;
	st.global.u8 	[%rd4], %r22;
$L__BB0_7:
	ret;

}


// ===== COMPILED SASS (sm_100) =====

	.target	sm_100

	.elftype	@"ET_EXEC"


//--------------------- .note.nv.tkinfo           --------------------------
	.section	.note.nv.tkinfo,"",@"SHT_NOTE"
	.sectionflags	@"SHF_NOTE_NV_TKINFO"
	.tkinfo
        /*0018*/ 	.word	0x00000002
        /*0030*/ 	.string	""
        /*0030*/ 	.string	"ptxas"
        /*0030*/ 	.string	"Cuda compilation tools, release 13.0, V13.0.88"
        /*0030*/ 	.string	"Build cuda_13.0.r13.0/compiler.36424714_0"
        /*0030*/ 	.string	"-arch sm_100 -m 64 "



//--------------------- .note.nv.cuinfo           --------------------------
	.section	.note.nv.cuinfo,"",@"SHT_NOTE"
	.sectionflags	@"SHF_NOTE_NV_CUINFO"
        /*0018*/ 	.short	0x0002
        /*001a*/ 	.short	0x0064
        /*001c*/ 	.short	0x0082
	.zero		2


//--------------------- .nv.info                  --------------------------
	.section	.nv.info,"",@"SHT_CUDA_INFO"
	.align	4


	//----- nvinfo : EIATTR_REGCOUNT
	.align		4
        /*0000*/ 	.byte	0x04, 0x2f
        /*0002*/ 	.short	(.L_1 - .L_0)
	.align		4
.L_0:
        /*0004*/ 	.word	index@(_Z17mandelbrot_kernelPhiii)
        /*0008*/ 	.word	0x0000001c


	//----- nvinfo : EIATTR_FRAME_SIZE
	.align		4
.L_1:
        /*000c*/ 	.byte	0x04, 0x11
        /*000e*/ 	.short	(.L_3 - .L_2)
	.align		4
.L_2:
        /*0010*/ 	.word	index@($__internal_0_$__cuda_sm20_div_rn_f64_full)
        /*0014*/ 	.word	0x00000000


	//----- nvinfo : EIATTR_FRAME_SIZE
	.align		4
.L_3:
        /*0018*/ 	.byte	0x04, 0x11
        /*001a*/ 	.short	(.L_5 - .L_4)
	.align		4
.L_4:
        /*001c*/ 	.word	index@(_Z17mandelbrot_kernelPhiii)
        /*0020*/ 	.word	0x00000000


	//----- nvinfo : EIATTR_MIN_STACK_SIZE
	.align		4
.L_5:
        /*0024*/ 	.byte	0x04, 0x12
        /*0026*/ 	.short	(.L_7 - .L_6)
	.align		4
.L_6:
        /*0028*/ 	.word	index@(_Z17mandelbrot_kernelPhiii)
        /*002c*/ 	.word	0x00000000
.L_7:


//--------------------- .nv.compat                --------------------------
	.section	.nv.compat,"",@"SHT_CUDA_COMPAT_INFO"
	.align	4
        /*0000*/ 	.byte	0x02, 0x09, 0x00, 0x00, 0x02, 0x02, 0x01, 0x00, 0x02, 0x05, 0x05, 0x00, 0x03, 0x07, 0x01, 0x01
        /*0010*/ 	.byte	0x02, 0x03, 0x00, 0x00, 0x02, 0x06, 0x01, 0x00, 0x04, 0x0b, 0x08, 0x00, 0x01, 0x00, 0x00, 0x00
        /*0020*/ 	.byte	0x00, 0x00, 0x00, 0x00


//--------------------- .nv.info._Z17mandelbrot_kernelPhiii --------------------------
	.section	.nv.info._Z17mandelbrot_kernelPhiii,"",@"SHT_CUDA_INFO"
	.sectionflags	@""
	.align	4


	//----- nvinfo : EIATTR_CUDA_API_VERSION
	.align		4
        /*0000*/ 	.byte	0x04, 0x37
        /*0002*/ 	.short	(.L_9 - .L_8)
.L_8:
        /*0004*/ 	.word	0x00000082


	//----- nvinfo : EIATTR_KPARAM_INFO
	.align		4
.L_9:
        /*0008*/ 	.byte	0x04, 0x17
        /*000a*/ 	.short	(.L_11 - .L_10)
.L_10:
        /*000c*/ 	.word	0x00000000
        /*0010*/ 	.short	0x0003
        /*0012*/ 	.short	0x0010
        /*0014*/ 	.byte	0x00, 0xf0, 0x11, 0x00


	//----- nvinfo : EIATTR_KPARAM_INFO
	.align		4
.L_11:
        /*0018*/ 	.byte	0x04, 0x17
        /*001a*/ 	.short	(.L_13 - .L_12)
.L_12:
        /*001c*/ 	.word	0x00000000
        /*0020*/ 	.short	0x0002
        /*0022*/ 	.short	0x000c
        /*0024*/ 	.byte	0x00, 0xf0, 0x11, 0x00


	//----- nvinfo : EIATTR_KPARAM_INFO
	.align		4
.L_13:
        /*0028*/ 	.byte	0x04, 0x17
        /*002a*/ 	.short	(.L_15 - .L_14)
.L_14:
        /*002c*/ 	.word	0x00000000
        /*0030*/ 	.short	0x0001
        /*0032*/ 	.short	0x0008
        /*0034*/ 	.byte	0x00, 0xf0, 0x11, 0x00


	//----- nvinfo : EIATTR_KPARAM_INFO
	.align		4
.L_15:
        /*0038*/ 	.byte	0x04, 0x17
        /*003a*/ 	.short	(.L_17 - .L_16)
.L_16:
        /*003c*/ 	.word	0x00000000
        /*0040*/ 	.short	0x0000
        /*0042*/ 	.short	0x0000
        /*0044*/ 	.byte	0x00, 0xf5, 0x21, 0x00


	//----- nvinfo : EIATTR_SPARSE_MMA_MASK
	.align		4
.L_17:
        /*0048*/ 	.byte	0x03, 0x50
        /*004a*/ 	.short	0x0000


	//----- nvinfo : EIATTR_MAXREG_COUNT
	.align		4
        /*004c*/ 	.byte	0x03, 0x1b
        /*004e*/ 	.short	0x00ff


	//----- nvinfo : EIATTR_MERCURY_ISA_VERSION
	.align		4
        /*0050*/ 	.byte	0x03, 0x5f
        /*0052*/ 	.short	0x0101


	//----- nvinfo : EIATTR_VRC_CTA_INIT_COUNT
	.align		4
        /*0054*/ 	.byte	0x02, 0x4a
	.zero		1
	.zero		1


	//----- nvinfo : EIATTR_EXIT_INSTR_OFFSETS
	.align		4
        /*0058*/ 	.byte	0x04, 0x1c
        /*005a*/ 	.short	(.L_19 - .L_18)


	//   ....[0]....
.L_18:
        /*005c*/ 	.word	0x000000c0


	//   ....[1]....
        /*0060*/ 	.word	0x000007f0


	//----- nvinfo : EIATTR_CRS_STACK_SIZE
	.align		4
.L_19:
        /*0064*/ 	.byte	0x04, 0x1e
        /*0066*/ 	.short	(.L_21 - .L_20)
.L_20:
        /*0068*/ 	.word	0x00000000


	//----- nvinfo : EIATTR_CBANK_PARAM_SIZE
	.align		4
.L_21:
        /*006c*/ 	.byte	0x03, 0x19
        /*006e*/ 	.short	0x0014


	//----- nvinfo : EIATTR_PARAM_CBANK
	.align		4
        /*0070*/ 	.byte	0x04, 0x0a
        /*0072*/ 	.short	(.L_23 - .L_22)
	.align		4
.L_22:
        /*0074*/ 	.word	index@(.nv.constant0._Z17mandelbrot_kernelPhiii)
        /*0078*/ 	.short	0x0380
        /*007a*/ 	.short	0x0014


	//----- nvinfo : EIATTR_SW_WAR
	.align		4
.L_23:
        /*007c*/ 	.byte	0x04, 0x36
        /*007e*/ 	.short	(.L_25 - .L_24)
.L_24:
        /*0080*/ 	.word	0x00000008
.L_25:


//--------------------- .nv.callgraph             --------------------------
	.section	.nv.callgraph,"",@"SHT_CUDA_CALLGRAPH"
	.align	4
	.sectionentsize	8
	.align		4
        /*0000*/ 	.word	0x00000000
	.align		4
        /*0004*/ 	.word	0xffffffff
	.align		4
        /*0008*/ 	.word	0x00000000
	.align		4
        /*000c*/ 	.word	0xfffffffe
	.align		4
        /*0010*/ 	.word	0x00000000
	.align		4
        /*0014*/ 	.word	0xfffffffd
	.align		4
        /*0018*/ 	.word	0x00000000
	.align		4
        /*001c*/ 	.word	0xfffffffc


//--------------------- .text._Z17mandelbrot_kernelPhiii --------------------------
	.section	.text._Z17mandelbrot_kernelPhiii,"ax",@progbits
	.align	128
        .global         _Z17mandelbrot_kernelPhiii
        .type           _Z17mandelbrot_kernelPhiii,@function
        .size           _Z17mandelbrot_kernelPhiii,(.L_x_14 - _Z17mandelbrot_kernelPhiii)
        .other          _Z17mandelbrot_kernelPhiii,@"STO_CUDA_ENTRY STV_DEFAULT"
_Z17mandelbrot_kernelPhiii:
.text._Z17mandelbrot_kernelPhiii:
[----:B------:R-:W-:Y:S01]  /*0000*/  LDC R1, c[0x0][0x37c] ;  /* 0x0000df00ff017b82 */ /* 0x000fe20000000800 */
[----:B------:R-:W0:Y:S07]  /*0010*/  S2R R2, SR_TID.Y ;  /* 0x0000000000027919 */ /* 0x000e2e0000002200 */
[----:B------:R-:W1:Y:S01]  /*0020*/  LDC R0, c[0x0][0x360] ;  /* 0x0000d800ff007b82 */ /* 0x000e620000000800 */
[----:B------:R-:W2:Y:S01]  /*0030*/  LDCU.64 UR6, c[0x0][0x388] ;  /* 0x00007100ff0677ac */ /* 0x000ea20008000a00 */
[----:B------:R-:W1:Y:S06]  /*0040*/  S2R R3, SR_TID.X ;  /* 0x0000000000037919 */ /* 0x000e6c0000002100 */
[----:B------:R-:W0:Y:S08]  /*0050*/  S2UR UR5, SR_CTAID.Y ;  /* 0x00000000000579c3 */ /* 0x000e300000002600 */
[----:B------:R-:W0:Y:S08]  /*0060*/  LDC R13, c[0x0][0x364] ;  /* 0x0000d900ff0d7b82 */ /* 0x000e300000000800 */
[----:B------:R-:W1:Y:S01]  /*0070*/  S2UR UR4, SR_CTAID.X ;  /* 0x00000000000479c3 */ /* 0x000e620000002500 */
[----:B0-----:R-:W-:-:S05]  /*0080*/  IMAD R13, R13, UR5, R2 ;  /* 0x000000050d0d7c24 */ /* 0x001fca000f8e0202 */
[----:B--2---:R-:W-:Y:S01]  /*0090*/  ISETP.GE.AND P0, PT, R13, UR7, PT ;  /* 0x000000070d007c0c */ /* 0x004fe2000bf06270 */
[----:B-1----:R-:W-:-:S05]  /*00a0*/  IMAD R0, R0, UR4, R3 ;  /* 0x0000000400007c24 */ /* 0x002fca000f8e0203 */
[----:B------:R-:W-:-:S13]  /*00b0*/  ISETP.GE.OR P0, PT, R0, UR6, P0 ;  /* 0x0000000600007c0c */ /* 0x000fda0008706670 */
[----:B------:R-:W-:Y:S05]  /*00c0*/  @P0 EXIT ;  /* 0x000000000000094d */ /* 0x000fea0003800000 */
[----:B------:R-:W0:Y:S01]  /*00d0*/  I2F.F64.U32 R4, UR7 ;  /* 0x0000000700047d12 */ /* 0x000e220008201800 */
[----:B------:R-:W-:Y:S01]  /*00e0*/  IMAD.MOV.U32 R2, RZ, RZ, 0x1 ;  /* 0x00000001ff027424 */ /* 0x000fe200078e00ff */
[----:B------:R-:W-:Y:S06]  /*00f0*/  BSSY.RECONVERGENT B0, `(.L_x_0) ;  /* 0x0000017000007945 */ /* 0x000fec0003800200 */
[----:B0-----:R-:W0:Y:S02]  /*0100*/  MUFU.RCP64H R3, R5 ;  /* 0x0000000500037308 */ /* 0x001e240000001800 */
[----:B0-----:R-:W-:-:S08]  /*0110*/  DFMA R6, -R4, R2, 1 ;  /* 0x3ff000000406742b */ /* 0x001fd00000000102 */
[----:B------:R-:W-:-:S08]  /*0120*/  DFMA R6, R6, R6, R6 ;  /* 0x000000060606722b */ /* 0x000fd00000000006 */
[----:B------:R-:W-:Y:S01]  /*0130*/  DFMA R2, R2, R6, R2 ;  /* 0x000000060202722b */ /* 0x000fe20000000002 */
[----:B------:R-:W-:-:S07]  /*0140*/  IMAD R6, R13, 0x3, RZ ;  /* 0x000000030d067824 */ /* 0x000fce00078e02ff */
[----:B------:R-:W-:Y:S01]  /*0150*/  DFMA R8, -R4, R2, 1 ;  /* 0x3ff000000408742b */ /* 0x000fe20000000102 */
[----:B------:R-:W0:Y:S07]  /*0160*/  I2F.F64.U32 R6, R6 ;  /* 0x0000000600067312 */ /* 0x000e2e0000201800 */
[----:B------:R-:W-:-:S08]  /*0170*/  DFMA R2, R2, R8, R2 ;  /* 0x000000080202722b */ /* 0x000fd00000000002 */
[----:B0-----:R-:W-:Y:S01]  /*0180*/  DMUL R8, R6, R2 ;  /* 0x0000000206087228 */ /* 0x001fe20000000000 */
[----:B------:R-:W-:-:S07]  /*0190*/  FSETP.GEU.AND P1, PT, |R7|, 6.5827683646048100446e-37, PT ;  /* 0x036000000700780b */ /* 0x000fce0003f2e200 */
[----:B------:R-:W-:-:S08]  /*01a0*/  DFMA R10, -R4, R8, R6 ;  /* 0x00000008040a722b */ /* 0x000fd00000000106 */
[----:B------:R-:W-:-:S10]  /*01b0*/  DFMA R2, R2, R10, R8 ;  /* 0x0000000a0202722b */ /* 0x000fd40000000008 */
[----:B------:R-:W-:-:S05]  /*01c0*/  FFMA R8, RZ, R5, R3 ;  /* 0x00000005ff087223 */ /* 0x000fca0000000003 */
[----:B------:R-:W-:-:S13]  /*01d0*/  FSETP.GT.AND P0, PT, |R8|, 1.469367938527859385e-39, PT ;  /* 0x001000000800780b */ /* 0x000fda0003f04200 */
[----:B------:R-:W-:Y:S05]  /*01e0*/  @P0 BRA P1, `(.L_x_1) ;  /* 0x00000000001c0947 */ /* 0x000fea0000800000 */
[----:B------:R-:W-:Y:S01]  /*01f0*/  IMAD.MOV.U32 R14, RZ, RZ, R6 ;  /* 0x000000ffff0e7224 */ /* 0x000fe200078e0006 */
[----:B------:R-:W-:Y:S01]  /*0200*/  MOV R12, 0x240 ;  /* 0x00000240000c7802 */ /* 0x000fe20000000f00 */
[----:B------:R-:W-:Y:S02]  /*0210*/  IMAD.MOV.U32 R15, RZ, RZ, R7 ;  /* 0x000000ffff0f7224 */ /* 0x000fe400078e0007 */
[----:B------:R-:W-:-:S07]  /*0220*/  IMAD.MOV.U32 R9, RZ, RZ, R5 ;  /* 0x000000ffff097224 */ /* 0x000fce00078e0005 */
[----:B------:R-:W-:Y:S05]  /*0230*/  CALL.REL.NOINC `($__internal_0_$__cuda_sm20_div_rn_f64_full) ;  /* 0x0000000400707944 */ /* 0x000fea0003c00000 */
[----:B------:R-:W-:Y:S02]  /*0240*/  IMAD.MOV.U32 R2, RZ, RZ, R14 ;  /* 0x000000ffff027224 */ /* 0x000fe400078e000e */
[----:B------:R-:W-:-:S07]  /*0250*/  IMAD.MOV.U32 R3, RZ, RZ, R15 ;  /* 0x000000ffff037224 */ /* 0x000fce00078e000f */
.L_x_1:
[----:B------:R-:W-:Y:S05]  /*0260*/  BSYNC.RECONVERGENT B0 ;  /* 0x0000000000007941 */ /* 0x000fea0003800200 */
.L_x_0:
[----:B------:R-:W0:Y:S01]  /*0270*/  LDCU UR4, c[0x0][0x390] ;  /* 0x00007200ff0477ac */ /* 0x000e220008000800 */
[----:B------:R-:W-:Y:S01]  /*0280*/  IMAD.MOV.U32 R4, RZ, RZ, RZ ;  /* 0x000000ffff047224 */ /* 0x000fe200078e00ff */
[----:B0-----:R-:W-:-:S09]  /*0290*/  UISETP.GE.AND UP0, UPT, UR4, 0x1, UPT ;  /* 0x000000010400788c */ /* 0x001fd2000bf06270 */
[----:B------:R-:W-:Y:S05]  /*02a0*/  BRA.U !UP0, `(.L_x_2) ;  /* 0x0000000108cc7547 */ /* 0x000fea000b800000 */
[----:B------:R-:W0:Y:S01]  /*02b0*/  LDCU UR4, c[0x0][0x388] ;  /* 0x00007100ff0477ac */ /* 0x000e220008000800 */
[----:B------:R-:W-:Y:S01]  /*02c0*/  IMAD.MOV.U32 R8, RZ, RZ, 0x1 ;  /* 0x00000001ff087424 */ /* 0x000fe200078e00ff */
[----:B------:R-:W-:Y:S01]  /*02d0*/  BSSY.RECONVERGENT B0, `(.L_x_3) ;  /* 0x000001a000007945 */ /* 0x000fe20003800200 */
[----:B------:R-:W-:Y:S01]  /*02e0*/  DADD R2, R2, -1.5 ;  /* 0xbff8000002027429 */ /* 0x000fe20000000000 */
[----:B0-----:R-:W0:Y:S08]  /*02f0*/  I2F.F64 R6, UR4 ;  /* 0x0000000400067d12 */ /* 0x001e300008201c00 */
[----:B0-----:R-:W0:Y:S02]  /*0300*/  MUFU.RCP64H R9, R7 ;  /* 0x0000000700097308 */ /* 0x001e240000001800 */
[----:B0-----:R-:W-:-:S08]  /*0310*/  DFMA R4, -R6, R8, 1 ;  /* 0x3ff000000604742b */ /* 0x001fd00000000108 */
[----:B------:R-:W-:Y:S02]  /*0320*/  DFMA R10, R4, R4, R4 ;  /* 0x00000004040a722b */ /* 0x000fe40000000004 */
[----:B------:R-:W0:Y:S06]  /*0330*/  I2F.F64 R4, R0 ;  /* 0x0000000000047312 */ /* 0x000e2c0000201c00 */
[----:B------:R-:W-:-:S08]  /*0340*/  DFMA R10, R8, R10, R8 ;  /* 0x0000000a080a722b */ /* 0x000fd00000000008 */
[----:B------:R-:W-:Y:S02]  /*0350*/  DFMA R14, -R6, R10, 1 ;  /* 0x3ff00000060e742b */ /* 0x000fe4000000010a */
[----:B0-----:R-:W-:-:S06]  /*0360*/  DMUL R8, R4, 3 ;  /* 0x4008000004087828 */ /* 0x001fcc0000000000 */
[----:B------:R-:W-:-:S04]  /*0370*/  DFMA R14, R10, R14, R10 ;  /* 0x0000000e0a0e722b */ /* 0x000fc8000000000a */
[----:B------:R-:W-:-:S04]  /*0380*/  FSETP.GEU.AND P1, PT, |R9|, 6.5827683646048100446e-37, PT ;  /* 0x036000000900780b */ /* 0x000fc80003f2e200 */
[----:B------:R-:W-:-:S08]  /*0390*/  DMUL R4, R8, R14 ;  /* 0x0000000e08047228 */ /* 0x000fd00000000000 */
        /* <DEDUP_REMOVED lines=8> */
[----:B------:R-:W-:Y:S02]  /*0420*/  IMAD.MOV.U32 R4, RZ, RZ, R6 ;  /* 0x000000ffff047224 */ /* 0x000fe400078e0006 */
[----:B------:R-:W-:-:S07]  /*0430*/  IMAD.MOV.U32 R9, RZ, RZ, R7 ;  /* 0x000000ffff097224 */ /* 0x000fce00078e0007 */
[----:B------:R-:W-:Y:S05]  /*0440*/  CALL.REL.NOINC `($__internal_0_$__cuda_sm20_div_rn_f64_full) ;  /* 0x0000000000ec7944 */ /* 0x000fea0003c00000 */
[----:B------:R-:W-:Y:S01]  /*0450*/  IMAD.MOV.U32 R4, RZ, RZ, R14 ;  /* 0x000000ffff047224 */ /* 0x000fe200078e000e */
[----:B------:R-:W-:-:S07]  /*0460*/  MOV R5, R15 ;  /* 0x0000000f00057202 */ /* 0x000fce0000000f00 */
.L_x_4:
[----:B------:R-:W-:Y:S05]  /*0470*/  BSYNC.RECONVERGENT B0 ;  /* 0x0000000000007941 */ /* 0x000fea0003800200 */
.L_x_3:
[----:B------:R-:W-:Y:S01]  /*0480*/  BSSY.RECONVERGENT B0, `(.L_x_5) ;  /* 0x0000014000007945 */ /* 0x000fe20003800200 */
[----:B------:R-:W-:Y:S01]  /*0490*/  DADD R14, R4, -2 ;  /* 0xc0000000040e7429 */ /* 0x000fe20000000000 */
[----:B------:R-:W-:Y:S01]  /*04a0*/  IMAD.MOV.U32 R12, RZ, RZ, RZ ;  /* 0x000000ffff0c7224 */ /* 0x000fe200078e00ff */
[----:B------:R-:W-:Y:S02]  /*04b0*/  CS2R R4, SRZ ;  /* 0x0000000000047805 */ /* 0x000fe4000001ff00 */
[----:B------:R-:W-:Y:S01]  /*04c0*/  CS2R R6, SRZ ;  /* 0x0000000000067805 */ /* 0x000fe2000001ff00 */
[----:B------:R-:W0:Y:S01]  /*04d0*/  LDCU UR4, c[0x0][0x390] ;  /* 0x00007200ff0477ac */ /* 0x000e220008000800 */
[----:B------:R-:W1:Y:S05]  /*04e0*/  LDCU UR5, c[0x0][0x390] ;  /* 0x00007200ff0577ac */ /* 0x000e6a0008000800 */
.L_x_7:
[----:B------:R-:W-:Y:S02]  /*04f0*/  DMUL R8, R6, R6 ;  /* 0x0000000606087228 */ /* 0x000fe40000000000 */
[----:B------:R-:W-:-:S08]  /*0500*/  DMUL R10, R4, R4 ;  /* 0x00000004040a7228 */ /* 0x000fd00000000000 */
[----:B------:R-:W-:-:S08]  /*0510*/  DADD R16, R8, R10 ;  /* 0x0000000008107229 */ /* 0x000fd0000000000a */
[----:B------:R-:W-:-:S14]  /*0520*/  DSETP.GT.AND P0, PT, R16, 4, PT ;  /* 0x401000001000742a */ /* 0x000fdc0003f04000 */
[----:B------:R-:W-:Y:S05]  /*0530*/  @P0 BRA `(.L_x_6) ;  /* 0x0000000000200947 */ /* 0x000fea0003800000 */
[----:B------:R-:W-:Y:S01]  /*0540*/  VIADD R12, R12, 0x1 ;  /* 0x000000010c0c7836 */ /* 0x000fe20000000000 */
[----:B------:R-:W-:Y:S02]  /*0550*/  DADD R8, R8, -R10 ;  /* 0x0000000008087229 */ /* 0x000fe4000000080a */
[----:B------:R-:W-:Y:S02]  /*0560*/  DADD R10, R6, R6 ;  /* 0x00000000060a7229 */ /* 0x000fe40000000006 */
[----:B-1----:R-:W-:-:S04]  /*0570*/  ISETP.NE.AND P0, PT, R12, UR5, PT ;  /* 0x000000050c007c0c */ /* 0x002fc8000bf05270 */
[----:B------:R-:W-:Y:S02]  /*0580*/  DADD R6, R14, R8 ;  /* 0x000000000e067229 */ /* 0x000fe40000000008 */
[----:B------:R-:W-:-:S07]  /*0590*/  DFMA R4, R10, R4, R2 ;  /* 0x000000040a04722b */ /* 0x000fce0000000002 */
[----:B------:R-:W-:Y:S05]  /*05a0*/  @P0 BRA `(.L_x_7) ;  /* 0xfffffffc00d00947 */ /* 0x000fea000383ffff */
[----:B0-----:R-:W-:-:S07]  /*05b0*/  IMAD.U32 R12, RZ, RZ, UR4 ;  /* 0x00000004ff0c7e24 */ /* 0x001fce000f8e00ff */
.L_x_6:
[----:B01----:R-:W-:Y:S05]  /*05c0*/  BSYNC.RECONVERGENT B0 ;  /* 0x0000000000007941 */ /* 0x003fea0003800200 */
.L_x_5:
[----:B------:R-:W-:-:S07]  /*05d0*/  IMAD R4, R12, 0xff, RZ ;  /* 0x000000ff0c047824 */ /* 0x000fce00078e02ff */
.L_x_2:
[----:B------:R-:W0:Y:S01]  /*05e0*/  LDC R9, c[0x0][0x390] ;  /* 0x0000e400ff097b82 */ /* 0x000e220000000800 */
[----:B------:R-:W-:Y:S01]  /*05f0*/  IABS R8, R4 ;  /* 0x0000000400087213 */ /* 0x000fe20000000000 */
[----:B------:R-:W1:Y:S01]  /*0600*/  LDCU UR8, c[0x0][0x388] ;  /* 0x00007100ff0877ac */ /* 0x000e620008000800 */
[----:B------:R-:W2:Y:S01]  /*0610*/  LDCU.64 UR6, c[0x0][0x380] ;  /* 0x00007000ff0677ac */ /* 0x000ea20008000a00 */
[----:B------:R-:W3:Y:S01]  /*0620*/  LDCU.64 UR4, c[0x0][0x358] ;  /* 0x00006b00ff0477ac */ /* 0x000ee20008000a00 */
[----:B-1----:R-:W-:Y:S01]  /*0630*/  IMAD R0, R13, UR8, R0 ;  /* 0x000000080d007c24 */ /* 0x002fe2000f8e0200 */
[-C--:B0-----:R-:W-:Y:S02]  /*0640*/  IABS R6, R9.reuse ;  /* 0x0000000900067213 */ /* 0x081fe40000000000 */
[----:B------:R-:W-:Y:S02]  /*0650*/  LOP3.LUT R4, R4, R9, RZ, 0x3c, !PT ;  /* 0x0000000904047212 */ /* 0x000fe400078e3cff */
[----:B------:R-:W0:Y:S02]  /*0660*/  I2F.RP R5, R6 ;  /* 0x0000000600057306 */ /* 0x000e240000209400 */
[----:B------:R-:W-:-:S06]  /*0670*/  ISETP.GE.AND P0, PT, R4, RZ, PT ;  /* 0x000000ff0400720c */ /* 0x000fcc0003f06270 */
[----:B0-----:R-:W0:Y:S02]  /*0680*/  MUFU.RCP R5, R5 ;  /* 0x0000000500057308 */ /* 0x001e240000001000 */
[----:B0-----:R-:W-:-:S06]  /*0690*/  VIADD R2, R5, 0xffffffe ;  /* 0x0ffffffe05027836 */ /* 0x001fcc0000000000 */
[----:B------:R0:W1:Y:S02]  /*06a0*/  F2I.FTZ.U32.TRUNC.NTZ R3, R2 ;  /* 0x0000000200037305 */ /* 0x000064000021f000 */
[----:B0-----:R-:W-:Y:S02]  /*06b0*/  IMAD.MOV.U32 R2, RZ, RZ, RZ ;  /* 0x000000ffff027224 */ /* 0x001fe400078e00ff */
[----:B-1----:R-:W-:-:S04]  /*06c0*/  IMAD.MOV R7, RZ, RZ, -R3 ;  /* 0x000000ffff077224 */ /* 0x002fc800078e0a03 */
[----:B------:R-:W-:-:S04]  /*06d0*/  IMAD R7, R7, R6, RZ ;  /* 0x0000000607077224 */ /* 0x000fc800078e02ff */
[----:B------:R-:W-:-:S04]  /*06e0*/  IMAD.HI.U32 R3, R3, R7, R2 ;  /* 0x0000000703037227 */ /* 0x000fc800078e0002 */
[----:B------:R-:W-:-:S04]  /*06f0*/  IMAD.MOV.U32 R7, RZ, RZ, R8 ;  /* 0x000000ffff077224 */ /* 0x000fc800078e0008 */
[----:B------:R-:W-:-:S04]  /*0700*/  IMAD.HI.U32 R3, R3, R7, RZ ;  /* 0x0000000703037227 */ /* 0x000fc800078e00ff */
[----:B------:R-:W-:-:S04]  /*0710*/  IMAD.MOV R5, RZ, RZ, -R3 ;  /* 0x000000ffff057224 */ /* 0x000fc800078e0a03 */
[----:B------:R-:W-:-:S05]  /*0720*/  IMAD R5, R6, R5, R7 ;  /* 0x0000000506057224 */ /* 0x000fca00078e0207 */
[----:B------:R-:W-:-:S13]  /*0730*/  ISETP.GT.U32.AND P2, PT, R6, R5, PT ;  /* 0x000000050600720c */ /* 0x000fda0003f44070 */
[----:B------:R-:W-:Y:S02]  /*0740*/  @!P2 IMAD.IADD R5, R5, 0x1, -R6 ;  /* 0x000000010505a824 */ /* 0x000fe400078e0a06 */
[----:B------:R-:W-:Y:S01]  /*0750*/  @!P2 VIADD R3, R3, 0x1 ;  /* 0x000000010303a836 */ /* 0x000fe20000000000 */
[----:B------:R-:W-:Y:S02]  /*0760*/  ISETP.NE.AND P2, PT, R9, RZ, PT ;  /* 0x000000ff0900720c */ /* 0x000fe40003f45270 */
[----:B------:R-:W-:-:S13]  /*0770*/  ISETP.GE.U32.AND P1, PT, R5, R6, PT ;  /* 0x000000060500720c */ /* 0x000fda0003f26070 */
[----:B------:R-:W-:Y:S02]  /*0780*/  @P1 IADD3 R3, PT, PT, R3, 0x1, RZ ;  /* 0x0000000103031810 */ /* 0x000fe40007ffe0ff */
[----:B--2---:R-:W-:-:S03]  /*0790*/  IADD3 R2, P1, PT, R0, UR6, RZ ;  /* 0x0000000600027c10 */ /* 0x004fc6000ff3e0ff */
[----:B------:R-:W-:Y:S01]  /*07a0*/  IMAD.MOV.U32 R5, RZ, RZ, R3 ;  /* 0x000000ffff057224 */ /* 0x000fe200078e0003 */
[----:B------:R-:W-:-:S03]  /*07b0*/  LEA.HI.X.SX32 R3, R0, UR7, 0x1, P1 ;  /* 0x0000000700037c11 */ /* 0x000fc600088f0eff */
[----:B------:R-:W-:Y:S01]  /*07c0*/  @!P0 IMAD.MOV R5, RZ, RZ, -R5 ;  /* 0x000000ffff058224 */ /* 0x000fe200078e0a05 */
[----:B------:R-:W-:-:S05]  /*07d0*/  @!P2 LOP3.LUT R5, RZ, R9, RZ, 0x33, !PT ;  /* 0x00000009ff05a212 */ /* 0x000fca00078e33ff */
[----:B---3--:R-:W-:Y:S01]  /*07e0*/  STG.E.U8 desc[UR4][R2.64], R5 ;  /* 0x0000000502007986 */ /* 0x008fe2000c101104 */
[----:B------:R-:W-:Y:S05]  /*07f0*/  EXIT ;  /* 0x000000000000794d */ /* 0x000fea0003800000 */
        .weak           $__internal_0_$__cuda_sm20_div_rn_f64_full
        .type           $__internal_0_$__cuda_sm20_div_rn_f64_full,@function
        .size           $__internal_0_$__cuda_sm20_div_rn_f64_full,(.L_x_14 - $__internal_0_$__cuda_sm20_div_rn_f64_full)
$__internal_0_$__cuda_sm20_div_rn_f64_full:
[C---:B------:R-:W-:Y:S01]  /*0800*/  FSETP.GEU.AND P0, PT, |R9|.reuse, 1.469367938527859385e-39, PT ;  /* 0x001000000900780b */ /* 0x040fe20003f0e200 */
[--C-:B------:R-:W-:Y:S01]  /*0810*/  IMAD.MOV.U32 R8, RZ, RZ, R4.reuse ;  /* 0x000000ffff087224 */ /* 0x100fe200078e0004 */
[C---:B------:R-:W-:Y:S01]  /*0820*/  LOP3.LUT R10, R9.reuse, 0x800fffff, RZ, 0xc0, !PT ;  /* 0x800fffff090a7812 */ /* 0x040fe200078ec0ff */
[----:B------:R-:W-:Y:S01]  /*0830*/  IMAD.MOV.U32 R7, RZ, RZ, R15 ;  /* 0x000000ffff077224 */ /* 0x000fe200078e000f */
[----:B------:R-:W-:Y:S01]  /*0840*/  LOP3.LUT R20, R9, 0x7ff00000, RZ, 0xc0, !PT ;  /* 0x7ff0000009147812 */ /* 0x000fe200078ec0ff */
[----:B------:R-:W-:Y:S01]  /*0850*/  IMAD.MOV.U32 R16, RZ, RZ, 0x1 ;  /* 0x00000001ff107424 */ /* 0x000fe200078e00ff */
[----:B------:R-:W-:Y:S01]  /*0860*/  LOP3.LUT R11, R10, 0x3ff00000, RZ, 0xfc, !PT ;  /* 0x3ff000000a0b7812 */ /* 0x000fe200078efcff */
[----:B------:R-:W-:Y:S01]  /*0870*/  IMAD.MOV.U32 R10, RZ, RZ, R4 ;  /* 0x000000ffff0a7224 */ /* 0x000fe200078e0004 */
[C---:B------:R-:W-:Y:S01]  /*0880*/  FSETP.GEU.AND P2, PT, |R7|.reuse, 1.469367938527859385e-39, PT ;  /* 0x001000000700780b */ /* 0x040fe20003f4e200 */
[----:B------:R-:W-:Y:S01]  /*0890*/  IMAD.MOV.U32 R6, RZ, RZ, R14 ;  /* 0x000000ffff067224 */ /* 0x000fe200078e000e */
[----:B------:R-:W-:Y:S01]  /*08a0*/  LOP3.LUT R15, R7, 0x7ff00000, RZ, 0xc0, !PT ;  /* 0x7ff00000070f7812 */ /* 0x000fe200078ec0ff */
[----:B------:R-:W-:Y:S02]  /*08b0*/  BSSY.RECONVERGENT B1, `(.L_x_8) ;  /* 0x0000050000017945 */ /* 0x000fe40003800200 */
[----:B------:R-:W-:Y:S01]  /*08c0*/  @!P0 DMUL R10, R8, 8.98846567431157953865e+307 ;  /* 0x7fe00000080a8828 */ /* 0x000fe20000000000 */
[----:B------:R-:W-:-:S05]  /*08d0*/  ISETP.GE.U32.AND P1, PT, R15, R20, PT ;  /* 0x000000140f00720c */ /* 0x000fca0003f26070 */
[----:B------:R-:W0:Y:S02]  /*08e0*/  MUFU.RCP64H R17, R11 ;  /* 0x0000000b00117308 */ /* 0x000e240000001800 */
[----:B------:R-:W-:-:S04]  /*08f0*/  @!P2 LOP3.LUT R14, R9, 0x7ff00000, RZ, 0xc0, !PT ;  /* 0x7ff00000090ea812 */ /* 0x000fc800078ec0ff */
[----:B------:R-:W-:Y:S01]  /*0900*/  @!P2 ISETP.GE.U32.AND P3, PT, R15, R14, PT ;  /* 0x0000000e0f00a20c */ /* 0x000fe20003f66070 */
[----:B------:R-:W-:-:S05]  /*0910*/  IMAD.MOV.U32 R14, RZ, RZ, 0x1ca00000 ;  /* 0x1ca00000ff0e7424 */ /* 0x000fca00078e00ff */
[----:B------:R-:W-:-:S04]  /*0920*/  @!P2 SEL R19, R14, 0x63400000, !P3 ;  /* 0x634000000e13a807 */ /* 0x000fc80005800000 */
[----:B------:R-:W-:Y:S01]  /*0930*/  @!P2 LOP3.LUT R22, R19, 0x80000000, R7, 0xf8, !PT ;  /* 0x800000001316a812 */ /* 0x000fe200078ef807 */
[----:B0-----:R-:W-:-:S03]  /*0940*/  DFMA R4, R16, -R10, 1 ;  /* 0x3ff000001004742b */ /* 0x001fc6000000080a */
[----:B------:R-:W-:Y:S01]  /*0950*/  @!P2 LOP3.LUT R23, R22, 0x100000, RZ, 0xfc, !PT ;  /* 0x001000001617a812 */ /* 0x000fe200078efcff */
[----:B------:R-:W-:-:S04]  /*0960*/  @!P2 IMAD.MOV.U32 R22, RZ, RZ, RZ ;  /* 0x000000ffff16a224 */ /* 0x000fc800078e00ff */
[----:B------:R-:W-:-:S08]  /*0970*/  DFMA R4, R4, R4, R4 ;  /* 0x000000040404722b */ /* 0x000fd00000000004 */
[----:B------:R-:W-:Y:S01]  /*0980*/  DFMA R16, R16, R4, R16 ;  /* 0x000000041010722b */ /* 0x000fe20000000010 */
[----:B------:R-:W-:Y:S01]  /*0990*/  SEL R5, R14, 0x63400000, !P1 ;  /* 0x634000000e057807 */ /* 0x000fe20004800000 */
[----:B------:R-:W-:-:S03]  /*09a0*/  IMAD.MOV.U32 R4, RZ, RZ, R6 ;  /* 0x000000ffff047224 */ /* 0x000fc600078e0006 */
[----:B------:R-:W-:-:S03]  /*09b0*/  LOP3.LUT R5, R5, 0x800fffff, R7, 0xf8, !PT ;  /* 0x800fffff05057812 */ /* 0x000fc600078ef807 */
[----:B------:R-:W-:-:S03]  /*09c0*/  DFMA R18, R16, -R10, 1 ;  /* 0x3ff000001012742b */ /* 0x000fc6000000080a */
[----:B------:R-:W-:Y:S01]  /*09d0*/  @!P2 DFMA R4, R4, 2, -R22 ;  /* 0x400000000404a82b */ /* 0x000fe20000000816 */
[----:B------:R-:W-:Y:S01]  /*09e0*/  MOV R22, R15 ;  /* 0x0000000f00167202 */ /* 0x000fe20000000f00 */
[----:B------:R-:W-:-:S03]  /*09f0*/  IMAD.MOV.U32 R23, RZ, RZ, R20 ;  /* 0x000000ffff177224 */ /* 0x000fc600078e0014 */
[----:B------:R-:W-:Y:S01]  /*0a00*/  DFMA R16, R16, R18, R16 ;  /* 0x000000121010722b */ /* 0x000fe20000000010 */
[----:B------:R-:W-:-:S04]  /*0a10*/  @!P0 LOP3.LUT R23, R11, 0x7ff00000, RZ, 0xc0, !PT ;  /* 0x7ff000000b178812 */ /* 0x000fc800078ec0ff */
[----:B------:R-:W-:Y:S01]  /*0a20*/  @!P2 LOP3.LUT R22, R5, 0x7ff00000, RZ, 0xc0, !PT ;  /* 0x7ff000000516a812 */ /* 0x000fe200078ec0ff */
[----:B------:R-:W-:Y:S02]  /*0a30*/  VIADD R25, R23, 0xffffffff ;  /* 0xffffffff17197836 */ /* 0x000fe40000000000 */
[----:B------:R-:W-:Y:S02]  /*0a40*/  DMUL R18, R16, R4 ;  /* 0x0000000410127228 */ /* 0x000fe40000000000 */
[----:B------:R-:W-:-:S05]  /*0a50*/  VIADD R24, R22, 0xffffffff ;  /* 0xffffffff16187836 */ /* 0x000fca0000000000 */
[----:B------:R-:W-:Y:S01]  /*0a60*/  ISETP.GT.U32.AND P0, PT, R24, 0x7feffffe, PT ;  /* 0x7feffffe1800780c */ /* 0x000fe20003f04070 */
[----:B------:R-:W-:-:S03]  /*0a70*/  DFMA R20, R18, -R10, R4 ;  /* 0x8000000a1214722b */ /* 0x000fc60000000004 */
[----:B------:R-:W-:-:S05]  /*0a80*/  ISETP.GT.U32.OR P0, PT, R25, 0x7feffffe, P0 ;  /* 0x7feffffe1900780c */ /* 0x000fca0000704470 */
[----:B------:R-:W-:-:S08]  /*0a90*/  DFMA R16, R16, R20, R18 ;  /* 0x000000141010722b */ /* 0x000fd00000000012 */
[----:B------:R-:W-:Y:S05]  /*0aa0*/  @P0 BRA `(.L_x_9) ;  /* 0x00000000006c0947 */ /* 0x000fea0003800000 */
[----:B------:R-:W-:-:S04]  /*0ab0*/  LOP3.LUT R18, R9, 0x7ff00000, RZ, 0xc0, !PT ;  /* 0x7ff0000009127812 */ /* 0x000fc800078ec0ff */
[CC--:B------:R-:W-:Y:S02]  /*0ac0*/  VIADDMNMX R6, R15.reuse, -R18.reuse, 0xb9600000, !PT ;  /* 0xb96000000f067446 */ /* 0x0c0fe40007800912 */
[----:B------:R-:W-:Y:S02]  /*0ad0*/  ISETP.GE.U32.AND P0, PT, R15, R18, PT ;  /* 0x000000120f00720c */ /* 0x000fe40003f06070 */
[----:B------:R-:W-:Y:S02]  /*0ae0*/  VIMNMX R6, PT, PT, R6, 0x46a00000, PT ;  /* 0x46a0000006067848 */ /* 0x000fe40003fe0100 */
[----:B------:R-:W-:-:S05]  /*0af0*/  SEL R7, R14, 0x63400000, !P0 ;  /* 0x634000000e077807 */ /* 0x000fca0004000000 */
[----:B------:R-:W-:Y:S02]  /*0b00*/  IMAD.IADD R18, R6, 0x1, -R7 ;  /* 0x0000000106127824 */ /* 0x000fe400078e0a07 */
[----:B------:R-:W-:Y:S02]  /*0b10*/  IMAD.MOV.U32 R6, RZ, RZ, RZ ;  /* 0x000000ffff067224 */ /* 0x000fe400078e00ff */
[----:B------:R-:W-:-:S06]  /*0b20*/  VIADD R7, R18, 0x7fe00000 ;  /* 0x7fe0000012077836 */ /* 0x000fcc0000000000 */
[----:B------:R-:W-:-:S10]  /*0b30*/  DMUL R14, R16, R6 ;  /* 0x00000006100e7228 */ /* 0x000fd40000000000 */
[----:B------:R-:W-:-:S13]  /*0b40*/  FSETP.GTU.AND P0, PT, |R15|, 1.469367938527859385e-39, PT ;  /* 0x001000000f00780b */ /* 0x000fda0003f0c200 */
[----:B------:R-:W-:Y:S05]  /*0b50*/  @P0 BRA `(.L_x_10) ;  /* 0x0000000000940947 */ /* 0x000fea0003800000 */
[----:B------:R-:W-:Y:S01]  /*0b60*/  DFMA R4, R16, -R10, R4 ;  /* 0x8000000a1004722b */ /* 0x000fe20000000004 */
[----:B------:R-:W-:-:S09]  /*0b70*/  IMAD.MOV.U32 R6, RZ, RZ, RZ ;  /* 0x000000ffff067224 */ /* 0x000fd200078e00ff */
[C---:B------:R-:W-:Y:S02]  /*0b80*/  FSETP.NEU.AND P0, PT, R5.reuse, RZ, PT ;  /* 0x000000ff0500720b */ /* 0x040fe40003f0d000 */
[----:B------:R-:W-:-:S04]  /*0b90*/  LOP3.LUT R9, R5, 0x80000000, R9, 0x48, !PT ;  /* 0x8000000005097812 */ /* 0x000fc800078e4809 */
[----:B------:R-:W-:-:S07]  /*0ba0*/  LOP3.LUT R7, R9, R7, RZ, 0xfc, !PT ;  /* 0x0000000709077212 */ /* 0x000fce00078efcff */
[----:B------:R-:W-:Y:S05]  /*0bb0*/  @!P0 BRA `(.L_x_10) ;  /* 0x00000000007c8947 */ /* 0x000fea0003800000 */
[----:B------:R-:W-:Y:S01]  /*0bc0*/  IMAD.MOV R5, RZ, RZ, -R18 ;  /* 0x000000ffff057224 */ /* 0x000fe200078e0a12 */
[----:B------:R-:W-:Y:S01]  /*0bd0*/  DMUL.RP R6, R16, R6 ;  /* 0x0000000610067228 */ /* 0x000fe20000008000 */
[----:B------:R-:W-:-:S06]  /*0be0*/  IMAD.MOV.U32 R4, RZ, RZ, RZ ;  /* 0x000000ffff047224 */ /* 0x000fcc00078e00ff */
[----:B------:R-:W-:-:S03]  /*0bf0*/  DFMA R4, R14, -R4, R16 ;  /* 0x800000040e04722b */ /* 0x000fc60000000010 */
[----:B------:R-:W-:-:S03]  /*0c00*/  LOP3.LUT R9, R7, R9, RZ, 0x3c, !PT ;  /* 0x0000000907097212 */ /* 0x000fc600078e3cff */
[----:B------:R-:W-:-:S04]  /*0c10*/  IADD3 R4, PT, PT, -R18, -0x43300000, RZ ;  /* 0xbcd0000012047810 */ /* 0x000fc80007ffe1ff */
[----:B------:R-:W-:-:S04]  /*0c20*/  FSETP.NEU.AND P0, PT, |R5|, R4, PT ;  /* 0x000000040500720b */ /* 0x000fc80003f0d200 */
[----:B------:R-:W-:Y:S02]  /*0c30*/  FSEL R14, R6, R14, !P0 ;  /* 0x0000000e060e7208 */ /* 0x000fe40004000000 */
[----:B------:R-:W-:Y:S01]  /*0c40*/  FSEL R15, R9, R15, !P0 ;  /* 0x0000000f090f7208 */ /* 0x000fe20004000000 */
[----:B------:R-:W-:Y:S06]  /*0c50*/  BRA `(.L_x_10) ;  /* 0x0000000000547947 */ /* 0x000fec0003800000 */
.L_x_9:
[----:B------:R-:W-:-:S14]  /*0c60*/  DSETP.NAN.AND P0, PT, R6, R6, PT ;  /* 0x000000060600722a */ /* 0x000fdc0003f08000 */
[----:B------:R-:W-:Y:S05]  /*0c70*/  @P0 BRA `(.L_x_11) ;  /* 0x0000000000440947 */ /* 0x000fea0003800000 */
[----:B------:R-:W-:-:S14]  /*0c80*/  DSETP.NAN.AND P0, PT, R8, R8, PT ;  /* 0x000000080800722a */ /* 0x000fdc0003f08000 */
[----:B------:R-:W-:Y:S05]  /*0c90*/  @P0 BRA `(.L_x_12) ;  /* 0x0000000000300947 */ /* 0x000fea0003800000 */
[----:B------:R-:W-:Y:S01]  /*0ca0*/  ISETP.NE.AND P0, PT, R22, R23, PT ;  /* 0x000000171600720c */ /* 0x000fe20003f05270 */
[----:B------:R-:W-:Y:S01]  /*0cb0*/  IMAD.MOV.U32 R15, RZ, RZ, -0x80000 ;  /* 0xfff80000ff0f7424 */ /* 0x000fe200078e00ff */
[----:B------:R-:W-:-:S11]  /*0cc0*/  MOV R14, 0x0 ;  /* 0x00000000000e7802 */ /* 0x000fd60000000f00 */
[----:B------:R-:W-:Y:S05]  /*0cd0*/  @!P0 BRA `(.L_x_10) ;  /* 0x0000000000348947 */ /* 0x000fea0003800000 */
[----:B------:R-:W-:Y:S02]  /*0ce0*/  ISETP.NE.AND P0, PT, R22, 0x7ff00000, PT ;  /* 0x7ff000001600780c */ /* 0x000fe40003f05270 */
[----:B------:R-:W-:Y:S02]  /*0cf0*/  LOP3.LUT R15, R7, 0x80000000, R9, 0x48, !PT ;  /* 0x80000000070f7812 */ /* 0x000fe400078e4809 */
[----:B------:R-:W-:-:S13]  /*0d00*/  ISETP.EQ.OR P0, PT, R23, RZ, !P0 ;  /* 0x000000ff1700720c */ /* 0x000fda0004702670 */
[----:B------:R-:W-:Y:S01]  /*0d10*/  @P0 LOP3.LUT R4, R15, 0x7ff00000, RZ, 0xfc, !PT ;  /* 0x7ff000000f040812 */ /* 0x000fe200078efcff */
[----:B------:R-:W-:Y:S02]  /*0d20*/  @!P0 IMAD.MOV.U32 R14, RZ, RZ, RZ ;  /* 0x000000ffff0e8224 */ /* 0x000fe400078e00ff */
[----:B------:R-:W-:Y:S02]  /*0d30*/  @P0 IMAD.MOV.U32 R14, RZ, RZ, RZ ;  /* 0x000000ffff0e0224 */ /* 0x000fe400078e00ff */
[----:B------:R-:W-:Y:S01]  /*0d40*/  @P0 IMAD.MOV.U32 R15, RZ, RZ, R4 ;  /* 0x000000ffff0f0224 */ /* 0x000fe200078e0004 */
[----:B------:R-:W-:Y:S06]  /*0d50*/  BRA `(.L_x_10) ;  /* 0x0000000000147947 */ /* 0x000fec0003800000 */
.L_x_12:
[----:B------:R-:W-:Y:S01]  /*0d60*/  LOP3.LUT R15, R9, 0x80000, RZ, 0xfc, !PT ;  /* 0x00080000090f7812 */ /* 0x000fe200078efcff */
[----:B------:R-:W-:Y:S01]  /*0d70*/  IMAD.MOV.U32 R14, RZ, RZ, R8 ;  /* 0x000000ffff0e7224 */ /* 0x000fe200078e0008 */
[----:B------:R-:W-:Y:S06]  /*0d80*/  BRA `(.L_x_10) ;  /* 0x0000000000087947 */ /* 0x000fec0003800000 */
.L_x_11:
[----:B------:R-:W-:Y:S01]  /*0d90*/  LOP3.LUT R15, R7, 0x80000, RZ, 0xfc, !PT ;  /* 0x00080000070f7812 */ /* 0x000fe200078efcff */
[----:B------:R-:W-:-:S07]  /*0da0*/  IMAD.MOV.U32 R14, RZ, RZ, R6 ;  /* 0x000000ffff0e7224 */ /* 0x000fce00078e0006 */
.L_x_10:
[----:B------:R-:W-:Y:S05]  /*0db0*/  BSYNC.RECONVERGENT B1 ;  /* 0x0000000000017941 */ /* 0x000fea0003800200 */
.L_x_8:
[----:B------:R-:W-:Y:S02]  /*0dc0*/  IMAD.MOV.U32 R4, RZ, RZ, R12 ;  /* 0x000000ffff047224 */ /* 0x000fe400078e000c */
[----:B------:R-:W-:-:S04]  /*0dd0*/  IMAD.MOV.U32 R5, RZ, RZ, 0x0 ;  /* 0x00000000ff057424 */ /* 0x000fc800078e00ff */
[----:B------:R-:W-:Y:S05]  /*0de0*/  RET.REL.NODEC R4 `(_Z17mandelbrot_kernelPhiii) ;  /* 0xfffffff004847950 */ /* 0x000fea0003c3ffff */
.L_x_13:
[----:B------:R-:W-:-:S00]  /*0df0*/  BRA `(.L_x_13) ;  /* 0xfffffffc00fc7947 */ /* 0x000fc0000383ffff */
[----:B------:R-:W-:-:S00]  /*0e00*/  NOP ;  /* 0x0000000000007918 */ /* 0x000fc00000000000 */
[----:B------:R-:W-:-:S00]  /*0e10*/  NOP ;  /* 0x0000000000007918 */ /* 0x000fc00000000000 */
[----:B------:R-:W-:-:S00]  /*0e20*/  NOP ;  /* 0x0000000000007918 */ /* 0x000fc00000000000 */
[----:B------:R-:W-:-:S00]  /*0e30*/  NOP ;  /* 0x0000000000007918 */ /* 0x000fc00000000000 */
[----:B------:R-:W-:-:S00]  /*0e40*/  NOP ;  /* 0x0000000000007918 */ /* 0x000fc00000000000 */
[----:B------:R-:W-:-:S00]  /*0e50*/  NOP ;  /* 0x0000000000007918 */ /* 0x000fc00000000000 */
[----:B------:R-:W-:-:S00]  /*0e60*/  NOP ;  /* 0x0000000000007918 */ /* 0x000fc00000000000 */
[----:B------:R-:W-:-:S00]  /*0e70*/  NOP ;  /* 0x0000000000007918 */ /* 0x000fc00000000000 */
.L_x_14:


//--------------------- .nv.shared.reserved.0     --------------------------
	.section	.nv.shared.reserved.0,"aw",@nobits
	.weak		__nv_reservedSMEM_offset_0_alias
	.size		__nv_reservedSMEM_offset_0_alias, 0, 64
	.other		__nv_reservedSMEM_offset_0_alias,@"STO_CUDA_RESERVED_SHARED STV_DEFAULT"
__nv_reservedSMEM_offset_0_alias:
	.zero		0
	.zero		64


//--------------------- .nv.constant0._Z17mandelbrot_kernelPhiii --------------------------
	.section	.nv.constant0._Z17mandelbrot_kernelPhiii,"a",@progbits
	.sectionflags	@""
	.align	4
.nv.constant0._Z17mandelbrot_kernelPhiii:
	.zero		916


//--------------------- SYMBOLS --------------------------

	.type		.nv.reservedSmem.offset0,@object
	.size		.nv.reservedSmem.offset0,0x4
